	.headerflags	@"EF_CUDA_TEXMODE_UNIFIED EF_CUDA_64BIT_ADDRESS EF_CUDA_ACCELERATORS EF_CUDA_SM90 EF_CUDA_VIRTUAL_SM(EF_CUDA_SM90)"
	.elftype	@"ET_EXEC"


//--------------------- .nv.info                  --------------------------
	.section	.nv.info,"",@"SHT_CUDA_INFO"
	.align	4


	//----- nvinfo : EIATTR_REGCOUNT
	.align		4
        /*0000*/ 	.byte	0x04, 0x2f
        /*0002*/ 	.short	(.L_1 - .L_0)
	.align		4
.L_0:
        /*0004*/ 	.word	index@(triton_poi_fused_convolution_leaky_relu_5)
        /*0008*/ 	.word	0x0000000e


	//----- nvinfo : EIATTR_MIN_STACK_SIZE
	.align		4
.L_1:
        /*000c*/ 	.byte	0x04, 0x12
        /*000e*/ 	.short	(.L_3 - .L_2)
	.align		4
.L_2:
        /*0010*/ 	.word	index@(triton_poi_fused_convolution_leaky_relu_5)
        /*0014*/ 	.word	0x00000000


	//----- nvinfo : EIATTR_FRAME_SIZE
	.align		4
.L_3:
        /*0018*/ 	.byte	0x04, 0x11
        /*001a*/ 	.short	(.L_5 - .L_4)
	.align		4
.L_4:
        /*001c*/ 	.word	index@(triton_poi_fused_convolution_leaky_relu_5)
        /*0020*/ 	.word	0x00000000


	//----- nvinfo : EIATTR_MIN_STACK_SIZE
	.align		4
.L_5:
        /*0024*/ 	.byte	0x04, 0x12
        /*0026*/ 	.short	(.L_7 - .L_6)
	.align		4
.L_6:
        /*0028*/ 	.word	index@(triton_poi_fused_convolution_leaky_relu_5)
        /*002c*/ 	.word	0x00000000
.L_7:


//--------------------- .nv.info.triton_poi_fused_convolution_leaky_relu_5 --------------------------
	.section	.nv.info.triton_poi_fused_convolution_leaky_relu_5,"",@"SHT_CUDA_INFO"
	.sectionflags	@""
	.align	4


	//----- nvinfo : EIATTR_CUDA_API_VERSION
	.align		4
        /*0000*/ 	.byte	0x04, 0x37
        /*0002*/ 	.short	(.L_9 - .L_8)
.L_8:
        /*0004*/ 	.word	0x0000007c


	//----- nvinfo : EIATTR_KPARAM_INFO
	.align		4
.L_9:
        /*0008*/ 	.byte	0x04, 0x17
        /*000a*/ 	.short	(.L_11 - .L_10)
.L_10:
        /*000c*/ 	.word	0x00000000
        /*0010*/ 	.short	0x0003
        /*0012*/ 	.short	0x0018
        /*0014*/ 	.byte	0x00, 0xf0, 0x11, 0x00


	//----- nvinfo : EIATTR_KPARAM_INFO
	.align		4
.L_11:
        /*0018*/ 	.byte	0x04, 0x17
        /*001a*/ 	.short	(.L_13 - .L_12)
.L_12:
        /*001c*/ 	.word	0x00000000
        /*0020*/ 	.short	0x0002
        /*0022*/ 	.short	0x0010
        /*0024*/ 	.byte	0x00, 0xf4, 0x21, 0x00


	//----- nvinfo : EIATTR_KPARAM_INFO
	.align		4
.L_13:
        /*0028*/ 	.byte	0x04, 0x17
        /*002a*/ 	.short	(.L_15 - .L_14)
.L_14:
        /*002c*/ 	.word	0x00000000
        /*0030*/ 	.short	0x0001
        /*0032*/ 	.short	0x0008
        /*0034*/ 	.byte	0x00, 0xf4, 0x21, 0x00


	//----- nvinfo : EIATTR_KPARAM_INFO
	.align		4
.L_15:
        /*0038*/ 	.byte	0x04, 0x17
        /*003a*/ 	.short	(.L_17 - .L_16)
.L_16:
        /*003c*/ 	.word	0x00000000
        /*0040*/ 	.short	0x0000
        /*0042*/ 	.short	0x0000
        /*0044*/ 	.byte	0x00, 0xf4, 0x21, 0x00


	//----- nvinfo : EIATTR_SPARSE_MMA_MASK
	.align		4
.L_17:
        /*0048*/ 	.byte	0x03, 0x50
        /*004a*/ 	.short	0x0000


	//----- nvinfo : EIATTR_MAXREG_COUNT
	.align		4
        /*004c*/ 	.byte	0x03, 0x1b
        /*004e*/ 	.short	0x00ff


	//----- nvinfo : EIATTR_EXIT_INSTR_OFFSETS
	.align		4
        /*0050*/ 	.byte	0x04, 0x1c
        /*0052*/ 	.short	(.L_19 - .L_18)


	//   ....[0]....
.L_18:
        /*0054*/ 	.word	0x000001e0


	//   ....[1]....
        /*0058*/ 	.word	0x00000200


	//----- nvinfo : EIATTR_REQNTID
	.align		4
.L_19:
        /*005c*/ 	.byte	0x04, 0x10
        /*005e*/ 	.short	(.L_21 - .L_20)
.L_20:
        /*0060*/ 	.word	0x00000080
        /*0064*/ 	.word	0x00000001
        /*0068*/ 	.word	0x00000001


	//----- nvinfo : EIATTR_CBANK_PARAM_SIZE
	.align		4
.L_21:
        /*006c*/ 	.byte	0x03, 0x19
        /*006e*/ 	.short	0x001c


	//----- nvinfo : EIATTR_PARAM_CBANK
	.align		4
        /*0070*/ 	.byte	0x04, 0x0a
        /*0072*/ 	.short	(.L_23 - .L_22)
	.align		4
.L_22:
        /*0074*/ 	.word	index@(.nv.constant0.triton_poi_fused_convolution_leaky_relu_5)
        /*0078*/ 	.short	0x0210
        /*007a*/ 	.short	0x001c


	//----- nvinfo : EIATTR_SW_WAR
	.align		4
.L_23:
        /*007c*/ 	.byte	0x04, 0x36
        /*007e*/ 	.short	(.L_25 - .L_24)
.L_24:
        /*0080*/ 	.word	0x00000008
.L_25:


//--------------------- .nv.callgraph             --------------------------
	.section	.nv.callgraph,"",@"SHT_CUDA_CALLGRAPH"
	.align	4
	.sectionentsize	8
	.align		4
        /*0000*/ 	.word	0x00000000
	.align		4
        /*0004*/ 	.word	0xffffffff
	.align		4
        /*0008*/ 	.word	0x00000000
	.align		4
        /*000c*/ 	.word	0xfffffffe
	.align		4
        /*0010*/ 	.word	0x00000000
	.align		4
        /*0014*/ 	.word	0xfffffffd
	.align		4
        /*0018*/ 	.word	0x00000000
	.align		4
        /*001c*/ 	.word	0xfffffffc


//--------------------- .text.triton_poi_fused_convolution_leaky_relu_5 --------------------------
	.section	.text.triton_poi_fused_convolution_leaky_relu_5,"ax",@progbits
	.align	128
        .global         triton_poi_fused_convolution_leaky_relu_5
        .type           triton_poi_fused_convolution_leaky_relu_5,@function
        .size           triton_poi_fused_convolution_leaky_relu_5,(.L_x_1 - triton_poi_fused_convolution_leaky_relu_5)
        .other          triton_poi_fused_convolution_leaky_relu_5,@"STO_CUDA_ENTRY STV_DEFAULT"
triton_poi_fused_convolution_leaky_relu_5:
.text.triton_poi_fused_convolution_leaky_relu_5:
[----:B------:R-:W0:Y:S02]  /*0000*/  LDC R1, c[0x0][0x28] ;  /* 0x00000a00ff017b82 */ /* 0x000e240000000800 */
[----:B------:R-:W1:Y:S01]  /*0010*/  S2R R0, SR_TID.X ;  /* 0x0000000000007919 */ /* 0x000e620000002100 */
[----:B------:R-:W2:Y:S01]  /*0020*/  LDC.64 R4, c[0x0][0x218] ;  /* 0x00008600ff047b82 */ /* 0x000ea20000000a00 */
[----:B------:R-:W-:Y:S01]  /*0030*/  ULDC.64 UR4, c[0x0][0x208] ;  /* 0x0000820000047ab9 */ /* 0x000fe20000000a00 */
[----:B------:R-:W-:Y:S01]  /*0040*/  ULDC.64 UR6, c[0x0][0x220] ;  /* 0x0000880000067ab9 */ /* 0x000fe20000000a00 */
[----:B------:R-:W3:Y:S01]  /*0050*/  S2R R7, SR_CTAID.X ;  /* 0x0000000000077919 */ /* 0x000ee20000002500 */
[----:B-1----:R-:W-:Y:S02]  /*0060*/  LOP3.LUT R0, R0, 0x7f, RZ, 0xc0, !PT ;  /* 0x0000007f00007812 */ /* 0x002fe400078ec0ff */
[----:B---3--:R-:W-:-:S03]  /*0070*/  SHF.R.S32.HI R2, RZ, 0x18, R7 ;  /* 0x00000018ff027819 */ /* 0x008fc60000011407 */
[----:B------:R-:W-:Y:S01]  /*0080*/  IMAD R7, R7, 0x80, R0 ;  /* 0x0000008007077824 */ /* 0x000fe200078e0200 */
[----:B------:R-:W-:Y:S02]  /*0090*/  SGXT R0, R2, 0x1 ;  /* 0x000000010200781a */ /* 0x000fe40000000200 */
[----:B------:R-:W1:Y:S02]  /*00a0*/  LDC.64 R2, c[0x0][0x210] ;  /* 0x00008400ff027b82 */ /* 0x000e640000000a00 */
[----:B------:R-:W-:Y:S02]  /*00b0*/  ISETP.GE.AND P1, PT, R7, 0x400, PT ;  /* 0x000004000700780c */ /* 0x000fe40003f26270 */
[----:B------:R-:W-:-:S04]  /*00c0*/  LEA.HI R0, R0, R7, RZ, 0x6 ;  /* 0x0000000700007211 */ /* 0x000fc800078f30ff */
[----:B------:R-:W-:-:S04]  /*00d0*/  SHF.R.S32.HI R0, RZ, 0x6, R0 ;  /* 0x00000006ff007819 */ /* 0x000fc80000011400 */
[----:B------:R-:W-:-:S04]  /*00e0*/  LEA.HI R6, R0, R0, RZ, 0x2 ;  /* 0x0000000000067211 */ /* 0x000fc800078f10ff */
[----:B------:R-:W-:-:S05]  /*00f0*/  LOP3.LUT R9, R6, 0xfffffffc, RZ, 0xc0, !PT ;  /* 0xfffffffc06097812 */ /* 0x000fca00078ec0ff */
[----:B------:R-:W-:Y:S02]  /*0100*/  IMAD.IADD R9, R0, 0x1, -R9 ;  /* 0x0000000100097824 */ /* 0x000fe400078e0a09 */
[----:B------:R-:W-:Y:S02]  /*0110*/  IMAD.MOV.U32 R0, RZ, RZ, RZ ;  /* 0x000000ffff007224 */ /* 0x000fe400078e00ff */
[----:B--2---:R-:W-:-:S04]  /*0120*/  IMAD.WIDE R4, R9, 0x4, R4 ;  /* 0x0000000409047825 */ /* 0x004fc800078e0204 */
[----:B------:R-:W-:Y:S02]  /*0130*/  IMAD.MOV.U32 R9, RZ, RZ, RZ ;  /* 0x000000ffff097224 */ /* 0x000fe400078e00ff */
[----:B-1----:R-:W-:-:S04]  /*0140*/  IMAD.WIDE R2, R7, 0x4, R2 ;  /* 0x0000000407027825 */ /* 0x002fc800078e0202 */
[----:B------:R-:W2:Y:S04]  /*0150*/  @!P1 LDG.E.EL R9, desc[UR4][R4.64] ;  /* 0x0000000404099981 */ /* 0x000ea8000c2e1900 */
[----:B------:R-:W2:Y:S01]  /*0160*/  @!P1 LDG.E R0, desc[UR4][R2.64] ;  /* 0x0000000402009981 */ /* 0x000ea2000c1e1900 */
[----:B------:R-:W-:-:S04]  /*0170*/  IADD3 R6, P2, R7, UR6, RZ ;  /* 0x0000000607067c10 */ /* 0x000fc8000ff5e0ff */
[----:B------:R-:W-:Y:S02]  /*0180*/  LEA.HI.X.SX32 R7, R7, UR7, 0x1, P2 ;  /* 0x0000000707077c11 */ /* 0x000fe400090f0eff */
[----:B--2---:R-:W-:-:S04]  /*0190*/  FSETP.GT.AND P0, PT, R0, -R9, PT ;  /* 0x800000090000720b */ /* 0x004fc80003f04000 */
[----:B------:R-:W-:Y:S01]  /*01a0*/  SEL R11, RZ, 0x1, !P0 ;  /* 0x00000001ff0b7807 */ /* 0x000fe20004000000 */
[----:B------:R-:W-:-:S04]  /*01b0*/  FADD R9, R9, R0 ;  /* 0x0000000009097221 */ /* 0x000fc80000000000 */
[----:B------:R1:W-:Y:S04]  /*01c0*/  @!P1 STG.E.U8 desc[UR4][R6.64], R11 ;  /* 0x0000000b06009986 */ /* 0x0003e8000c101104 */
[----:B------:R-:W-:Y:S01]  /*01d0*/  @!P0 FMUL R9, R9, 0.20000000298023223877 ;  /* 0x3e4ccccd09098820 */ /* 0x000fe20000400000 */
[----:B------:R-:W-:Y:S06]  /*01e0*/  @P1 EXIT ;  /* 0x000000000000194d */ /* 0x000fec0003800000 */
[----:B------:R-:W-:Y:S01]  /*01f0*/  STG.E desc[UR4][R2.64], R9 ;  /* 0x0000000902007986 */ /* 0x000fe2000c101904 */
[----:B------:R-:W-:Y:S05]  /*0200*/  EXIT ;  /* 0x000000000000794d */ /* 0x000fea0003800000 */
.L_x_0:
[----:B------:R-:W-:-:S00]  /*0210*/  BRA `(.L_x_0) ;  /* 0xfffffffc00fc7947 */ /* 0x000fc0000383ffff */
[----:B------:R-:W-:-:S00]  /*0220*/  NOP ;  /* 0x0000000000007918 */ /* 0x000fc00000000000 */
        /* <DEDUP_REMOVED lines=13> */
.L_x_1:


//--------------------- .nv.constant0.triton_poi_fused_convolution_leaky_relu_5 --------------------------
	.section	.nv.constant0.triton_poi_fused_convolution_leaky_relu_5,"a",@progbits
	.sectionflags	@""
	.align	4
.nv.constant0.triton_poi_fused_convolution_leaky_relu_5:
	.zero		556
